//
// Generated by NVIDIA NVVM Compiler
//
// Compiler Build ID: CL-36424714
// Cuda compilation tools, release 13.0, V13.0.88
// Based on NVVM 20.0.0
//

.version 9.0
.target sm_100
.address_size 64

	// .globl	_Z3sumPi
.global .align 4 .u32 dSum;

.visible .entry _Z3sumPi(
	.param .u64 .ptr .align 1 _Z3sumPi_param_0
)
{
	.reg .b32 	%r<4>;
	.reg .b64 	%rd<5>;

	ld.param.u64 	%rd1, [_Z3sumPi_param_0];
	cvta.to.global.u64 	%rd2, %rd1;
	mov.u32 	%r1, %tid.x;
	mul.wide.u32 	%rd3, %r1, 4;
	add.s64 	%rd4, %rd2, %rd3;
	ld.global.u32 	%r2, [%rd4];
	atom.global.add.u32 	%r3, [dSum], %r2;
	ret;

}


// ===== COMPILED SASS (sm_100) =====

	.target	sm_100

	.elftype	@"ET_EXEC"


//--------------------- .note.nv.tkinfo           --------------------------
	.section	.note.nv.tkinfo,"",@"SHT_NOTE"
	.sectionflags	@"SHF_NOTE_NV_TKINFO"
	.tkinfo
        /*0018*/ 	.word	0x00000002
        /*0030*/ 	.string	""
        /*0030*/ 	.string	"ptxas"
        /*0030*/ 	.string	"Cuda compilation tools, release 13.0, V13.0.88"
        /*0030*/ 	.string	"Build cuda_13.0.r13.0/compiler.36424714_0"
        /*0030*/ 	.string	"-arch sm_100 -m 64 "



//--------------------- .note.nv.cuinfo           --------------------------
	.section	.note.nv.cuinfo,"",@"SHT_NOTE"
	.sectionflags	@"SHF_NOTE_NV_CUINFO"
        /*0018*/ 	.short	0x0002
        /*001a*/ 	.short	0x0064
        /*001c*/ 	.short	0x0082
	.zero		2


//--------------------- .nv.info                  --------------------------
	.section	.nv.info,"",@"SHT_CUDA_INFO"
	.align	4


	//----- nvinfo : EIATTR_REGCOUNT
	.align		4
        /*0000*/ 	.byte	0x04, 0x2f
        /*0002*/ 	.short	(.L_2 - .L_1)
	.align		4
.L_1:
        /*0004*/ 	.word	index@(_Z3sumPi)
        /*0008*/ 	.word	0x0000000a


	//----- nvinfo : EIATTR_FRAME_SIZE
	.align		4
.L_2:
        /*000c*/ 	.byte	0x04, 0x11
        /*000e*/ 	.short	(.L_4 - .L_3)
	.align		4
.L_3:
        /*0010*/ 	.word	index@(_Z3sumPi)
        /*0014*/ 	.word	0x00000000


	//----- nvinfo : EIATTR_MIN_STACK_SIZE
	.align		4
.L_4:
        /*0018*/ 	.byte	0x04, 0x12
        /*001a*/ 	.short	(.L_6 - .L_5)
	.align		4
.L_5:
        /*001c*/ 	.word	index@(_Z3sumPi)
        /*0020*/ 	.word	0x00000000
.L_6:


//--------------------- .nv.compat                --------------------------
	.section	.nv.compat,"",@"SHT_CUDA_COMPAT_INFO"
	.align	4
        /*0000*/ 	.byte	0x02, 0x09, 0x00, 0x00, 0x02, 0x02, 0x01, 0x00, 0x02, 0x05, 0x05, 0x00, 0x03, 0x07, 0x01, 0x01
        /*0010*/ 	.byte	0x02, 0x03, 0x00, 0x00, 0x02, 0x06, 0x01, 0x00, 0x04, 0x0b, 0x08, 0x00, 0x09, 0x00, 0x00, 0x00
        /*0020*/ 	.byte	0x00, 0x00, 0x00, 0x00


//--------------------- .nv.info._Z3sumPi         --------------------------
	.section	.nv.info._Z3sumPi,"",@"SHT_CUDA_INFO"
	.sectionflags	@""
	.align	4


	//----- nvinfo : EIATTR_CUDA_API_VERSION
	.align		4
        /*0000*/ 	.byte	0x04, 0x37
        /*0002*/ 	.short	(.L_8 - .L_7)
.L_7:
        /*0004*/ 	.word	0x00000082


	//----- nvinfo : EIATTR_KPARAM_INFO
	.align		4
.L_8:
        /*0008*/ 	.byte	0x04, 0x17
        /*000a*/ 	.short	(.L_10 - .L_9)
.L_9:
        /*000c*/ 	.word	0x00000000
        /*0010*/ 	.short	0x0000
        /*0012*/ 	.short	0x0000
        /*0014*/ 	.byte	0x00, 0xf5, 0x21, 0x00


	//----- nvinfo : EIATTR_SPARSE_MMA_MASK
	.align		4
.L_10:
        /*0018*/ 	.byte	0x03, 0x50
        /*001a*/ 	.short	0x0000


	//----- nvinfo : EIATTR_MAXREG_COUNT
	.align		4
        /*001c*/ 	.byte	0x03, 0x1b
        /*001e*/ 	.short	0x00ff


	//----- nvinfo : EIATTR_MERCURY_ISA_VERSION
	.align		4
        /*0020*/ 	.byte	0x03, 0x5f
        /*0022*/ 	.short	0x0101


	//----- nvinfo : EIATTR_INT_WARP_WIDE_INSTR_OFFSETS
	.align		4
        /*0024*/ 	.byte	0x04, 0x31
        /*0026*/ 	.short	(.L_12 - .L_11)


	//   ....[0]....
.L_11:
        /*0028*/ 	.word	0x00000070


	//   ....[1]....
        /*002c*/ 	.word	0x000000b0


	//----- nvinfo : EIATTR_VRC_CTA_INIT_COUNT
	.align		4
.L_12:
        /*0030*/ 	.byte	0x02, 0x4a
	.zero		1
	.zero		1


	//----- nvinfo : EIATTR_EXIT_INSTR_OFFSETS
	.align		4
        /*0034*/ 	.byte	0x04, 0x1c
        /*0036*/ 	.short	(.L_14 - .L_13)


	//   ....[0]....
.L_13:
        /*0038*/ 	.word	0x000000e0


	//----- nvinfo : EIATTR_CBANK_PARAM_SIZE
	.align		4
.L_14:
        /*003c*/ 	.byte	0x03, 0x19
        /*003e*/ 	.short	0x0008


	//----- nvinfo : EIATTR_PARAM_CBANK
	.align		4
        /*0040*/ 	.byte	0x04, 0x0a
        /*0042*/ 	.short	(.L_16 - .L_15)
	.align		4
.L_15:
        /*0044*/ 	.word	index@(.nv.constant0._Z3sumPi)
        /*0048*/ 	.short	0x0380
        /*004a*/ 	.short	0x0008


	//----- nvinfo : EIATTR_SW_WAR
	.align		4
.L_16:
        /*004c*/ 	.byte	0x04, 0x36
        /*004e*/ 	.short	(.L_18 - .L_17)
.L_17:
        /*0050*/ 	.word	0x00000008
.L_18:


//--------------------- .nv.callgraph             --------------------------
	.section	.nv.callgraph,"",@"SHT_CUDA_CALLGRAPH"
	.align	4
	.sectionentsize	8
	.align		4
        /*0000*/ 	.word	0x00000000
	.align		4
        /*0004*/ 	.word	0xffffffff
	.align		4
        /*0008*/ 	.word	0x00000000
	.align		4
        /*000c*/ 	.word	0xfffffffe
	.align		4
        /*0010*/ 	.word	0x00000000
	.align		4
        /*0014*/ 	.word	0xfffffffd
	.align		4
        /*0018*/ 	.word	0x00000000
	.align		4
        /*001c*/ 	.word	0xfffffffc


//--------------------- .nv.constant4             --------------------------
	.section	.nv.constant4,"a",@progbits
	.align	8
	.align		8
.nv.constant4:
        /*0000*/ 	.dword	dSum


//--------------------- .text._Z3sumPi            --------------------------
	.section	.text._Z3sumPi,"ax",@progbits
	.align	128
        .global         _Z3sumPi
        .type           _Z3sumPi,@function
        .size           _Z3sumPi,(.L_x_1 - _Z3sumPi)
        .other          _Z3sumPi,@"STO_CUDA_ENTRY STV_DEFAULT"
_Z3sumPi:
.text._Z3sumPi:
[----:B------:R-:W-:Y:S01]  /*0000*/  LDC R1, c[0x0][0x37c] ;  /* 0x0000df00ff017b82 */ /* 0x000fe20000000800 */
[----:B------:R-:W0:Y:S07]  /*0010*/  S2R R5, SR_TID.X ;  /* 0x0000000000057919 */ /* 0x000e2e0000002100 */
[----:B------:R-:W0:Y:S01]  /*0020*/  LDC.64 R2, c[0x0][0x380] ;  /* 0x0000e000ff027b82 */ /* 0x000e220000000a00 */
[----:B------:R-:W1:Y:S01]  /*0030*/  LDCU.64 UR6, c[0x0][0x358] ;  /* 0x00006b00ff0677ac */ /* 0x000e620008000a00 */
[----:B0-----:R-:W-:-:S06]  /*0040*/  IMAD.WIDE.U32 R2, R5, 0x4, R2 ;  /* 0x0000000405027825 */ /* 0x001fcc00078e0002 */
[----:B-1----:R-:W2:Y:S01]  /*0050*/  LDG.E R2, desc[UR6][R2.64] ;  /* 0x0000000602027981 */ /* 0x002ea2000c1e1900 */
[----:B------:R-:W0:Y:S01]  /*0060*/  LDC.64 R4, c[0x4][RZ] ;  /* 0x01000000ff047b82 */ /* 0x000e220000000a00 */
[----:B------:R-:W-:Y:S01]  /*0070*/  VOTEU.ANY UR4, UPT, PT ;  /* 0x0000000000047886 */ /* 0x000fe200038e0100 */
[----:B------:R-:W1:Y:S01]  /*0080*/  S2R R0, SR_LANEID ;  /* 0x0000000000007919 */ /* 0x000e620000000000 */
[----:B------:R-:W-:-:S06]  /*0090*/  UFLO.U32 UR4, UR4 ;  /* 0x00000004000472bd */ /* 0x000fcc00080e0000 */
[----:B-1----:R-:W-:Y:S01]  /*00a0*/  ISETP.EQ.U32.AND P0, PT, R0, UR4, PT ;  /* 0x0000000400007c0c */ /* 0x002fe2000bf02070 */
[----:B--2---:R-:W1:Y:S02]  /*00b0*/  REDUX.SUM UR5, R2 ;  /* 0x00000000020573c4 */ /* 0x004e64000000c000 */
[----:B-1----:R-:W-:-:S10]  /*00c0*/  MOV R7, UR5 ;  /* 0x0000000500077c02 */ /* 0x002fd40008000f00 */
[----:B0-----:R-:W-:Y:S01]  /*00d0*/  @P0 REDG.E.ADD.STRONG.GPU desc[UR6][R4.64], R7 ;  /* 0x000000070400098e */ /* 0x001fe2000c12e106 */
[----:B------:R-:W-:Y:S05]  /*00e0*/  EXIT ;  /* 0x000000000000794d */ /* 0x000fea0003800000 */
.L_x_0:
[----:B------:R-:W-:-:S00]  /*00f0*/  BRA `(.L_x_0) ;  /* 0xfffffffc00fc7947 */ /* 0x000fc0000383ffff */
[----:B------:R-:W-:-:S00]  /*0100*/  NOP ;  /* 0x0000000000007918 */ /* 0x000fc00000000000 */
[----:B------:R-:W-:-:S00]  /*0110*/  NOP ;  /* 0x0000000000007918 */ /* 0x000fc00000000000 */
[----:B------:R-:W-:-:S00]  /*0120*/  NOP ;  /* 0x0000000000007918 */ /* 0x000fc00000000000 */
[----:B------:R-:W-:-:S00]  /*0130*/  NOP ;  /* 0x0000000000007918 */ /* 0x000fc00000000000 */
[----:B------:R-:W-:-:S00]  /*0140*/  NOP ;  /* 0x0000000000007918 */ /* 0x000fc00000000000 */
[----:B------:R-:W-:-:S00]  /*0150*/  NOP ;  /* 0x0000000000007918 */ /* 0x000fc00000000000 */
[----:B------:R-:W-:-:S00]  /*0160*/  NOP ;  /* 0x0000000000007918 */ /* 0x000fc00000000000 */
[----:B------:R-:W-:-:S00]  /*0170*/  NOP ;  /* 0x0000000000007918 */ /* 0x000fc00000000000 */
.L_x_1:


//--------------------- .nv.shared.reserved.0     --------------------------
	.section	.nv.shared.reserved.0,"aw",@nobits
	.weak		__nv_reservedSMEM_offset_0_alias
	.size		__nv_reservedSMEM_offset_0_alias, 0, 64
	.other		__nv_reservedSMEM_offset_0_alias,@"STO_CUDA_RESERVED_SHARED STV_DEFAULT"
__nv_reservedSMEM_offset_0_alias:
	.zero		0
	.zero		64


//--------------------- .nv.global                --------------------------
	.section	.nv.global,"aw",@nobits
	.align	4
.nv.global:
	.type		dSum,@object
	.size		dSum,(.L_0 - dSum)
dSum:
	.zero		4
.L_0:


//--------------------- .nv.constant0._Z3sumPi    --------------------------
	.section	.nv.constant0._Z3sumPi,"a",@progbits
	.sectionflags	@""
	.align	4
.nv.constant0._Z3sumPi:
	.zero		904


//--------------------- SYMBOLS --------------------------

	.type		.nv.reservedSmem.offset0,@object
	.size		.nv.reservedSmem.offset0,0x4
